//
// Generated by NVIDIA NVVM Compiler
//
// Compiler Build ID: CL-36424714
// Cuda compilation tools, release 13.0, V13.0.88
// Based on NVVM 20.0.0
//

.version 9.0
.target sm_100
.address_size 64

	// .globl	_Z11kernel_greyPcii

.visible .entry _Z11kernel_greyPcii(
	.param .u64 .ptr .align 1 _Z11kernel_greyPcii_param_0,
	.param .u32 _Z11kernel_greyPcii_param_1,
	.param .u32 _Z11kernel_greyPcii_param_2
)
{
	.reg .pred 	%p<3>;
	.reg .b16 	%rs<5>;
	.reg .b32 	%r<15>;
	.reg .b32 	%f<2>;
	.reg .b64 	%rd<5>;
	.reg .b64 	%fd<7>;

	ld.param.u64 	%rd2, [_Z11kernel_greyPcii_param_0];
	ld.param.u32 	%r7, [_Z11kernel_greyPcii_param_1];
	ld.param.u32 	%r8, [_Z11kernel_greyPcii_param_2];
	mov.u32 	%r9, %ctaid.x;
	mov.u32 	%r1, %ntid.x;
	mov.u32 	%r10, %tid.x;
	mad.lo.s32 	%r14, %r9, %r1, %r10;
	mul.lo.s32 	%r3, %r8, %r7;
	setp.ge.s32 	%p1, %r14, %r3;
	@%p1 bra 	$L__BB0_3;
	mov.u32 	%r11, %nctaid.x;
	mul.lo.s32 	%r4, %r11, %r1;
	cvta.to.global.u64 	%rd1, %rd2;
$L__BB0_2:
	mul.lo.s32 	%r12, %r14, 3;
	cvt.s64.s32 	%rd3, %r12;
	add.s64 	%rd4, %rd1, %rd3;
	ld.global.s8 	%rs1, [%rd4];
	ld.global.s8 	%rs2, [%rd4+1];
	ld.global.s8 	%rs3, [%rd4+2];
	cvt.rn.f64.s16 	%fd1, %rs1;
	cvt.rn.f64.s16 	%fd2, %rs2;
	mul.f64 	%fd3, %fd2, 0d3FE3333333333333;
	fma.rn.f64 	%fd4, %fd1, 0d3FD3333333333333, %fd3;
	cvt.rn.f64.s16 	%fd5, %rs3;
	fma.rn.f64 	%fd6, %fd5, 0d3FB999999999999A, %fd4;
	cvt.rn.f32.f64 	%f1, %fd6;
	cvt.rzi.s32.f32 	%r13, %f1;
	cvt.u16.u32 	%rs4, %r13;
	st.global.u8 	[%rd4], %rs4;
	st.global.u8 	[%rd4+1], %rs4;
	st.global.u8 	[%rd4+2], %rs4;
	add.s32 	%r14, %r14, %r4;
	setp.lt.s32 	%p2, %r14, %r3;
	@%p2 bra 	$L__BB0_2;
$L__BB0_3:
	ret;

}


// ===== COMPILED SASS (sm_100) =====

	.target	sm_100

	.elftype	@"ET_EXEC"


//--------------------- .note.nv.tkinfo           --------------------------
	.section	.note.nv.tkinfo,"",@"SHT_NOTE"
	.sectionflags	@"SHF_NOTE_NV_TKINFO"
	.tkinfo
        /*0018*/ 	.word	0x00000002
        /*0030*/ 	.string	""
        /*0030*/ 	.string	"ptxas"
        /*0030*/ 	.string	"Cuda compilation tools, release 13.0, V13.0.88"
        /*0030*/ 	.string	"Build cuda_13.0.r13.0/compiler.36424714_0"
        /*0030*/ 	.string	"-arch sm_100 -m 64 "



//--------------------- .note.nv.cuinfo           --------------------------
	.section	.note.nv.cuinfo,"",@"SHT_NOTE"
	.sectionflags	@"SHF_NOTE_NV_CUINFO"
        /*0018*/ 	.short	0x0002
        /*001a*/ 	.short	0x0064
        /*001c*/ 	.short	0x0082
	.zero		2


//--------------------- .nv.info                  --------------------------
	.section	.nv.info,"",@"SHT_CUDA_INFO"
	.align	4


	//----- nvinfo : EIATTR_REGCOUNT
	.align		4
        /*0000*/ 	.byte	0x04, 0x2f
        /*0002*/ 	.short	(.L_1 - .L_0)
	.align		4
.L_0:
        /*0004*/ 	.word	index@(_Z11kernel_greyPcii)
        /*0008*/ 	.word	0x0000000f


	//----- nvinfo : EIATTR_FRAME_SIZE
	.align		4
.L_1:
        /*000c*/ 	.byte	0x04, 0x11
        /*000e*/ 	.short	(.L_3 - .L_2)
	.align		4
.L_2:
        /*0010*/ 	.word	index@(_Z11kernel_greyPcii)
        /*0014*/ 	.word	0x00000000


	//----- nvinfo : EIATTR_MIN_STACK_SIZE
	.align		4
.L_3:
        /*0018*/ 	.byte	0x04, 0x12
        /*001a*/ 	.short	(.L_5 - .L_4)
	.align		4
.L_4:
        /*001c*/ 	.word	index@(_Z11kernel_greyPcii)
        /*0020*/ 	.word	0x00000000
.L_5:


//--------------------- .nv.compat                --------------------------
	.section	.nv.compat,"",@"SHT_CUDA_COMPAT_INFO"
	.align	4
        /*0000*/ 	.byte	0x02, 0x09, 0x00, 0x00, 0x02, 0x02, 0x01, 0x00, 0x02, 0x05, 0x05, 0x00, 0x03, 0x07, 0x01, 0x01
        /*0010*/ 	.byte	0x02, 0x03, 0x00, 0x00, 0x02, 0x06, 0x01, 0x00, 0x04, 0x0b, 0x08, 0x00, 0x01, 0x00, 0x00, 0x00
        /*0020*/ 	.byte	0x00, 0x00, 0x00, 0x00


//--------------------- .nv.info._Z11kernel_greyPcii --------------------------
	.section	.nv.info._Z11kernel_greyPcii,"",@"SHT_CUDA_INFO"
	.sectionflags	@""
	.align	4


	//----- nvinfo : EIATTR_CUDA_API_VERSION
	.align		4
        /*0000*/ 	.byte	0x04, 0x37
        /*0002*/ 	.short	(.L_7 - .L_6)
.L_6:
        /*0004*/ 	.word	0x00000082


	//----- nvinfo : EIATTR_KPARAM_INFO
	.align		4
.L_7:
        /*0008*/ 	.byte	0x04, 0x17
        /*000a*/ 	.short	(.L_9 - .L_8)
.L_8:
        /*000c*/ 	.word	0x00000000
        /*0010*/ 	.short	0x0002
        /*0012*/ 	.short	0x000c
        /*0014*/ 	.byte	0x00, 0xf0, 0x11, 0x00


	//----- nvinfo : EIATTR_KPARAM_INFO
	.align		4
.L_9:
        /*0018*/ 	.byte	0x04, 0x17
        /*001a*/ 	.short	(.L_11 - .L_10)
.L_10:
        /*001c*/ 	.word	0x00000000
        /*0020*/ 	.short	0x0001
        /*0022*/ 	.short	0x0008
        /*0024*/ 	.byte	0x00, 0xf0, 0x11, 0x00


	//----- nvinfo : EIATTR_KPARAM_INFO
	.align		4
.L_11:
        /*0028*/ 	.byte	0x04, 0x17
        /*002a*/ 	.short	(.L_13 - .L_12)
.L_12:
        /*002c*/ 	.word	0x00000000
        /*0030*/ 	.short	0x0000
        /*0032*/ 	.short	0x0000
        /*0034*/ 	.byte	0x00, 0xf5, 0x21, 0x00


	//----- nvinfo : EIATTR_SPARSE_MMA_MASK
	.align		4
.L_13:
        /*0038*/ 	.byte	0x03, 0x50
        /*003a*/ 	.short	0x0000


	//----- nvinfo : EIATTR_MAXREG_COUNT
	.align		4
        /*003c*/ 	.byte	0x03, 0x1b
        /*003e*/ 	.short	0x00ff


	//----- nvinfo : EIATTR_MERCURY_ISA_VERSION
	.align		4
        /*0040*/ 	.byte	0x03, 0x5f
        /*0042*/ 	.short	0x0101


	//----- nvinfo : EIATTR_VRC_CTA_INIT_COUNT
	.align		4
        /*0044*/ 	.byte	0x02, 0x4a
	.zero		1
	.zero		1


	//----- nvinfo : EIATTR_EXIT_INSTR_OFFSETS
	.align		4
        /*0048*/ 	.byte	0x04, 0x1c
        /*004a*/ 	.short	(.L_15 - .L_14)


	//   ....[0]....
.L_14:
        /*004c*/ 	.word	0x00000080


	//   ....[1]....
        /*0050*/ 	.word	0x00000260


	//----- nvinfo : EIATTR_CRS_STACK_SIZE
	.align		4
.L_15:
        /*0054*/ 	.byte	0x04, 0x1e
        /*0056*/ 	.short	(.L_17 - .L_16)
.L_16:
        /*0058*/ 	.word	0x00000000


	//----- nvinfo : EIATTR_CBANK_PARAM_SIZE
	.align		4
.L_17:
        /*005c*/ 	.byte	0x03, 0x19
        /*005e*/ 	.short	0x0010


	//----- nvinfo : EIATTR_PARAM_CBANK
	.align		4
        /*0060*/ 	.byte	0x04, 0x0a
        /*0062*/ 	.short	(.L_19 - .L_18)
	.align		4
.L_18:
        /*0064*/ 	.word	index@(.nv.constant0._Z11kernel_greyPcii)
        /*0068*/ 	.short	0x0380
        /*006a*/ 	.short	0x0010


	//----- nvinfo : EIATTR_SW_WAR
	.align		4
.L_19:
        /*006c*/ 	.byte	0x04, 0x36
        /*006e*/ 	.short	(.L_21 - .L_20)
.L_20:
        /*0070*/ 	.word	0x00000008
.L_21:


//--------------------- .nv.callgraph             --------------------------
	.section	.nv.callgraph,"",@"SHT_CUDA_CALLGRAPH"
	.align	4
	.sectionentsize	8
	.align		4
        /*0000*/ 	.word	0x00000000
	.align		4
        /*0004*/ 	.word	0xffffffff
	.align		4
        /*0008*/ 	.word	0x00000000
	.align		4
        /*000c*/ 	.word	0xfffffffe
	.align		4
        /*0010*/ 	.word	0x00000000
	.align		4
        /*0014*/ 	.word	0xfffffffd
	.align		4
        /*0018*/ 	.word	0x00000000
	.align		4
        /*001c*/ 	.word	0xfffffffc


//--------------------- .text._Z11kernel_greyPcii --------------------------
	.section	.text._Z11kernel_greyPcii,"ax",@progbits
	.align	128
        .global         _Z11kernel_greyPcii
        .type           _Z11kernel_greyPcii,@function
        .size           _Z11kernel_greyPcii,(.L_x_2 - _Z11kernel_greyPcii)
        .other          _Z11kernel_greyPcii,@"STO_CUDA_ENTRY STV_DEFAULT"
_Z11kernel_greyPcii:
.text._Z11kernel_greyPcii:
[----:B------:R-:W-:Y:S01]  /*0000*/  LDC R1, c[0x0][0x37c] ;  /* 0x0000df00ff017b82 */ /* 0x000fe20000000800 */
[----:B------:R-:W0:Y:S07]  /*0010*/  S2R R0, SR_TID.X ;  /* 0x0000000000007919 */ /* 0x000e2e0000002100 */
[----:B------:R-:W0:Y:S01]  /*0020*/  S2UR UR6, SR_CTAID.X ;  /* 0x00000000000679c3 */ /* 0x000e220000002500 */
[----:B------:R-:W1:Y:S07]  /*0030*/  LDCU.64 UR4, c[0x0][0x388] ;  /* 0x00007100ff0477ac */ /* 0x000e6e0008000a00 */
[----:B------:R-:W0:Y:S01]  /*0040*/  LDC R11, c[0x0][0x360] ;  /* 0x0000d800ff0b7b82 */ /* 0x000e220000000800 */
[----:B-1----:R-:W-:Y:S01]  /*0050*/  UIMAD UR4, UR5, UR4, URZ ;  /* 0x00000004050472a4 */ /* 0x002fe2000f8e02ff */
[----:B0-----:R-:W-:-:S05]  /*0060*/  IMAD R0, R11, UR6, R0 ;  /* 0x000000060b007c24 */ /* 0x001fca000f8e0200 */
[----:B------:R-:W-:-:S13]  /*0070*/  ISETP.GE.AND P0, PT, R0, UR4, PT ;  /* 0x0000000400007c0c */ /* 0x000fda000bf06270 */
[----:B------:R-:W-:Y:S05]  /*0080*/  @P0 EXIT ;  /* 0x000000000000094d */ /* 0x000fea0003800000 */
[----:B------:R-:W0:Y:S01]  /*0090*/  LDCU UR5, c[0x0][0x370] ;  /* 0x00006e00ff0577ac */ /* 0x000e220008000800 */
[----:B------:R-:W1:Y:S01]  /*00a0*/  LDCU.64 UR6, c[0x0][0x358] ;  /* 0x00006b00ff0677ac */ /* 0x000e620008000a00 */
[----:B------:R-:W2:Y:S01]  /*00b0*/  LDCU.64 UR8, c[0x0][0x380] ;  /* 0x00007000ff0877ac */ /* 0x000ea20008000a00 */
[----:B0-----:R-:W-:-:S07]  /*00c0*/  IMAD R11, R11, UR5, RZ ;  /* 0x000000050b0b7c24 */ /* 0x001fce000f8e02ff */
.L_x_0:
[----:B0-----:R-:W-:-:S05]  /*00d0*/  IMAD R3, R0, 0x3, RZ ;  /* 0x0000000300037824 */ /* 0x001fca00078e02ff */
[----:B--2---:R-:W-:-:S04]  /*00e0*/  IADD3 R2, P0, PT, R3, UR8, RZ ;  /* 0x0000000803027c10 */ /* 0x004fc8000ff1e0ff */
[----:B------:R-:W-:-:S05]  /*00f0*/  LEA.HI.X.SX32 R3, R3, UR9, 0x1, P0 ;  /* 0x0000000903037c11 */ /* 0x000fca00080f0eff */
[----:B-1----:R-:W2:Y:S04]  /*0100*/  LDG.E.S8 R12, desc[UR6][R2.64+0x1] ;  /* 0x00000106020c7981 */ /* 0x002ea8000c1e1300 */
[----:B------:R-:W3:Y:S04]  /*0110*/  LDG.E.S8 R10, desc[UR6][R2.64] ;  /* 0x00000006020a7981 */ /* 0x000ee8000c1e1300 */
[----:B------:R-:W4:Y:S01]  /*0120*/  LDG.E.S8 R8, desc[UR6][R2.64+0x2] ;  /* 0x0000020602087981 */ /* 0x000f22000c1e1300 */
[----:B------:R-:W-:Y:S01]  /*0130*/  UMOV UR10, 0x33333333 ;  /* 0x33333333000a7882 */ /* 0x000fe20000000000 */
[----:B------:R-:W-:Y:S01]  /*0140*/  UMOV UR11, 0x3fe33333 ;  /* 0x3fe33333000b7882 */ /* 0x000fe20000000000 */
[----:B------:R-:W-:-:S04]  /*0150*/  IADD3 R0, PT, PT, R11, R0, RZ ;  /* 0x000000000b007210 */ /* 0x000fc80007ffe0ff */
[----:B------:R-:W-:Y:S01]  /*0160*/  ISETP.GE.AND P0, PT, R0, UR4, PT ;  /* 0x0000000400007c0c */ /* 0x000fe2000bf06270 */
[----:B--2---:R-:W0:Y:S08]  /*0170*/  I2F.F64.S16 R6, R12 ;  /* 0x0000000c00067312 */ /* 0x004e300000101c00 */
[----:B---3--:R-:W1:Y:S01]  /*0180*/  I2F.F64.S16 R4, R10 ;  /* 0x0000000a00047312 */ /* 0x008e620000101c00 */
[----:B0-----:R-:W-:-:S07]  /*0190*/  DMUL R6, R6, UR10 ;  /* 0x0000000a06067c28 */ /* 0x001fce0008000000 */
[----:B----4-:R-:W0:Y:S01]  /*01a0*/  I2F.F64.S16 R8, R8 ;  /* 0x0000000800087312 */ /* 0x010e220000101c00 */
[----:B------:R-:W-:Y:S02]  /*01b0*/  UMOV UR11, 0x3fd33333 ;  /* 0x3fd33333000b7882 */ /* 0x000fe40000000000 */
[----:B-1----:R-:W-:Y:S01]  /*01c0*/  DFMA R4, R4, UR10, R6 ;  /* 0x0000000a04047c2b */ /* 0x002fe20008000006 */
[----:B------:R-:W-:Y:S01]  /*01d0*/  UMOV UR10, 0x9999999a ;  /* 0x9999999a000a7882 */ /* 0x000fe20000000000 */
[----:B------:R-:W-:-:S06]  /*01e0*/  UMOV UR11, 0x3fb99999 ;  /* 0x3fb99999000b7882 */ /* 0x000fcc0000000000 */
[----:B0-----:R-:W-:-:S10]  /*01f0*/  DFMA R4, R8, UR10, R4 ;  /* 0x0000000a08047c2b */ /* 0x001fd40008000004 */
[----:B------:R-:W0:Y:S08]  /*0200*/  F2F.F32.F64 R4, R4 ;  /* 0x0000000400047310 */ /* 0x000e300000301000 */
[----:B0-----:R-:W0:Y:S02]  /*0210*/  F2I.TRUNC.NTZ R7, R4 ;  /* 0x0000000400077305 */ /* 0x001e24000020f100 */
[----:B0-----:R0:W-:Y:S04]  /*0220*/  STG.E.U8 desc[UR6][R2.64], R7 ;  /* 0x0000000702007986 */ /* 0x0011e8000c101106 */
[----:B------:R0:W-:Y:S04]  /*0230*/  STG.E.U8 desc[UR6][R2.64+0x1], R7 ;  /* 0x0000010702007986 */ /* 0x0001e8000c101106 */
[----:B------:R0:W-:Y:S01]  /*0240*/  STG.E.U8 desc[UR6][R2.64+0x2], R7 ;  /* 0x0000020702007986 */ /* 0x0001e2000c101106 */
[----:B------:R-:W-:Y:S05]  /*0250*/  @!P0 BRA `(.L_x_0) ;  /* 0xfffffffc009c8947 */ /* 0x000fea000383ffff */
[----:B------:R-:W-:Y:S05]  /*0260*/  EXIT ;  /* 0x000000000000794d */ /* 0x000fea0003800000 */
.L_x_1:
[----:B------:R-:W-:-:S00]  /*0270*/  BRA `(.L_x_1) ;  /* 0xfffffffc00fc7947 */ /* 0x000fc0000383ffff */
[----:B------:R-:W-:-:S00]  /*0280*/  NOP ;  /* 0x0000000000007918 */ /* 0x000fc00000000000 */
[----:B------:R-:W-:-:S00]  /*0290*/  NOP ;  /* 0x0000000000007918 */ /* 0x000fc00000000000 */
[----:B------:R-:W-:-:S00]  /*02a0*/  NOP ;  /* 0x0000000000007918 */ /* 0x000fc00000000000 */
[----:B------:R-:W-:-:S00]  /*02b0*/  NOP ;  /* 0x0000000000007918 */ /* 0x000fc00000000000 */
[----:B------:R-:W-:-:S00]  /*02c0*/  NOP ;  /* 0x0000000000007918 */ /* 0x000fc00000000000 */
[----:B------:R-:W-:-:S00]  /*02d0*/  NOP ;  /* 0x0000000000007918 */ /* 0x000fc00000000000 */
[----:B------:R-:W-:-:S00]  /*02e0*/  NOP ;  /* 0x0000000000007918 */ /* 0x000fc00000000000 */
[----:B------:R-:W-:-:S00]  /*02f0*/  NOP ;  /* 0x0000000000007918 */ /* 0x000fc00000000000 */
.L_x_2:


//--------------------- .nv.shared.reserved.0     --------------------------
	.section	.nv.shared.reserved.0,"aw",@nobits
	.weak		__nv_reservedSMEM_offset_0_alias
	.size		__nv_reservedSMEM_offset_0_alias, 0, 64
	.other		__nv_reservedSMEM_offset_0_alias,@"STO_CUDA_RESERVED_SHARED STV_DEFAULT"
__nv_reservedSMEM_offset_0_alias:
	.zero		0
	.zero		64


//--------------------- .nv.constant0._Z11kernel_greyPcii --------------------------
	.section	.nv.constant0._Z11kernel_greyPcii,"a",@progbits
	.sectionflags	@""
	.align	4
.nv.constant0._Z11kernel_greyPcii:
	.zero		912


//--------------------- SYMBOLS --------------------------

	.type		.nv.reservedSmem.offset0,@object
	.size		.nv.reservedSmem.offset0,0x4
